//
// Generated by NVIDIA NVVM Compiler
//
// Compiler Build ID: CL-36424714
// Cuda compilation tools, release 13.0, V13.0.88
// Based on NVVM 20.0.0
//

.version 9.0
.target sm_100
.address_size 64

	// .globl	_Z13compareKernelP6float2S0_i

.visible .entry _Z13compareKernelP6float2S0_i(
	.param .u64 .ptr .align 1 _Z13compareKernelP6float2S0_i_param_0,
	.param .u64 .ptr .align 1 _Z13compareKernelP6float2S0_i_param_1,
	.param .u32 _Z13compareKernelP6float2S0_i_param_2
)
{


	ret;

}


// ===== COMPILED SASS (sm_100) =====

	.target	sm_100

	.elftype	@"ET_EXEC"


//--------------------- .note.nv.tkinfo           --------------------------
	.section	.note.nv.tkinfo,"",@"SHT_NOTE"
	.sectionflags	@"SHF_NOTE_NV_TKINFO"
	.tkinfo
        /*0018*/ 	.word	0x00000002
        /*0030*/ 	.string	""
        /*0030*/ 	.string	"ptxas"
        /*0030*/ 	.string	"Cuda compilation tools, release 13.0, V13.0.88"
        /*0030*/ 	.string	"Build cuda_13.0.r13.0/compiler.36424714_0"
        /*0030*/ 	.string	"-arch sm_100 -m 64 "



//--------------------- .note.nv.cuinfo           --------------------------
	.section	.note.nv.cuinfo,"",@"SHT_NOTE"
	.sectionflags	@"SHF_NOTE_NV_CUINFO"
        /*0018*/ 	.short	0x0002
        /*001a*/ 	.short	0x0064
        /*001c*/ 	.short	0x0082
	.zero		2


//--------------------- .nv.info                  --------------------------
	.section	.nv.info,"",@"SHT_CUDA_INFO"
	.align	4


	//----- nvinfo : EIATTR_REGCOUNT
	.align		4
        /*0000*/ 	.byte	0x04, 0x2f
        /*0002*/ 	.short	(.L_1 - .L_0)
	.align		4
.L_0:
        /*0004*/ 	.word	index@(_Z13compareKernelP6float2S0_i)
        /*0008*/ 	.word	0x00000004


	//----- nvinfo : EIATTR_FRAME_SIZE
	.align		4
.L_1:
        /*000c*/ 	.byte	0x04, 0x11
        /*000e*/ 	.short	(.L_3 - .L_2)
	.align		4
.L_2:
        /*0010*/ 	.word	index@(_Z13compareKernelP6float2S0_i)
        /*0014*/ 	.word	0x00000000


	//----- nvinfo : EIATTR_MIN_STACK_SIZE
	.align		4
.L_3:
        /*0018*/ 	.byte	0x04, 0x12
        /*001a*/ 	.short	(.L_5 - .L_4)
	.align		4
.L_4:
        /*001c*/ 	.word	index@(_Z13compareKernelP6float2S0_i)
        /*0020*/ 	.word	0x00000000
.L_5:


//--------------------- .nv.compat                --------------------------
	.section	.nv.compat,"",@"SHT_CUDA_COMPAT_INFO"
	.align	4
        /*0000*/ 	.byte	0x02, 0x09, 0x00, 0x00, 0x02, 0x02, 0x01, 0x00, 0x02, 0x05, 0x05, 0x00, 0x03, 0x07, 0x01, 0x01
        /*0010*/ 	.byte	0x02, 0x03, 0x00, 0x00, 0x02, 0x06, 0x01, 0x00, 0x04, 0x0b, 0x08, 0x00, 0x09, 0x00, 0x00, 0x00
        /*0020*/ 	.byte	0x00, 0x00, 0x00, 0x00


//--------------------- .nv.info._Z13compareKernelP6float2S0_i --------------------------
	.section	.nv.info._Z13compareKernelP6float2S0_i,"",@"SHT_CUDA_INFO"
	.sectionflags	@""
	.align	4


	//----- nvinfo : EIATTR_CUDA_API_VERSION
	.align		4
        /*0000*/ 	.byte	0x04, 0x37
        /*0002*/ 	.short	(.L_7 - .L_6)
.L_6:
        /*0004*/ 	.word	0x00000082


	//----- nvinfo : EIATTR_KPARAM_INFO
	.align		4
.L_7:
        /*0008*/ 	.byte	0x04, 0x17
        /*000a*/ 	.short	(.L_9 - .L_8)
.L_8:
        /*000c*/ 	.word	0x00000000
        /*0010*/ 	.short	0x0002
        /*0012*/ 	.short	0x0010
        /*0014*/ 	.byte	0x00, 0xf0, 0x11, 0x00


	//----- nvinfo : EIATTR_KPARAM_INFO
	.align		4
.L_9:
        /*0018*/ 	.byte	0x04, 0x17
        /*001a*/ 	.short	(.L_11 - .L_10)
.L_10:
        /*001c*/ 	.word	0x00000000
        /*0020*/ 	.short	0x0001
        /*0022*/ 	.short	0x0008
        /*0024*/ 	.byte	0x00, 0xf5, 0x21, 0x00


	//----- nvinfo : EIATTR_KPARAM_INFO
	.align		4
.L_11:
        /*0028*/ 	.byte	0x04, 0x17
        /*002a*/ 	.short	(.L_13 - .L_12)
.L_12:
        /*002c*/ 	.word	0x00000000
        /*0030*/ 	.short	0x0000
        /*0032*/ 	.short	0x0000
        /*0034*/ 	.byte	0x00, 0xf5, 0x21, 0x00


	//----- nvinfo : EIATTR_SPARSE_MMA_MASK
	.align		4
.L_13:
        /*0038*/ 	.byte	0x03, 0x50
        /*003a*/ 	.short	0x0000


	//----- nvinfo : EIATTR_MAXREG_COUNT
	.align		4
        /*003c*/ 	.byte	0x03, 0x1b
        /*003e*/ 	.short	0x00ff


	//----- nvinfo : EIATTR_MERCURY_ISA_VERSION
	.align		4
        /*0040*/ 	.byte	0x03, 0x5f
        /*0042*/ 	.short	0x0101


	//----- nvinfo : EIATTR_VRC_CTA_INIT_COUNT
	.align		4
        /*0044*/ 	.byte	0x02, 0x4a
	.zero		1
	.zero		1


	//----- nvinfo : EIATTR_EXIT_INSTR_OFFSETS
	.align		4
        /*0048*/ 	.byte	0x04, 0x1c
        /*004a*/ 	.short	(.L_15 - .L_14)


	//   ....[0]....
.L_14:
        /*004c*/ 	.word	0x00000010


	//----- nvinfo : EIATTR_CBANK_PARAM_SIZE
	.align		4
.L_15:
        /*0050*/ 	.byte	0x03, 0x19
        /*0052*/ 	.short	0x0014


	//----- nvinfo : EIATTR_PARAM_CBANK
	.align		4
        /*0054*/ 	.byte	0x04, 0x0a
        /*0056*/ 	.short	(.L_17 - .L_16)
	.align		4
.L_16:
        /*0058*/ 	.word	index@(.nv.constant0._Z13compareKernelP6float2S0_i)
        /*005c*/ 	.short	0x0380
        /*005e*/ 	.short	0x0014


	//----- nvinfo : EIATTR_SW_WAR
	.align		4
.L_17:
        /*0060*/ 	.byte	0x04, 0x36
        /*0062*/ 	.short	(.L_19 - .L_18)
.L_18:
        /*0064*/ 	.word	0x00000008
.L_19:


//--------------------- .nv.callgraph             --------------------------
	.section	.nv.callgraph,"",@"SHT_CUDA_CALLGRAPH"
	.align	4
	.sectionentsize	8
	.align		4
        /*0000*/ 	.word	0x00000000
	.align		4
        /*0004*/ 	.word	0xffffffff
	.align		4
        /*0008*/ 	.word	0x00000000
	.align		4
        /*000c*/ 	.word	0xfffffffe
	.align		4
        /*0010*/ 	.word	0x00000000
	.align		4
        /*0014*/ 	.word	0xfffffffd
	.align		4
        /*0018*/ 	.word	0x00000000
	.align		4
        /*001c*/ 	.word	0xfffffffc


//--------------------- .text._Z13compareKernelP6float2S0_i --------------------------
	.section	.text._Z13compareKernelP6float2S0_i,"ax",@progbits
	.align	128
        .global         _Z13compareKernelP6float2S0_i
        .type           _Z13compareKernelP6float2S0_i,@function
        .size           _Z13compareKernelP6float2S0_i,(.L_x_1 - _Z13compareKernelP6float2S0_i)
        .other          _Z13compareKernelP6float2S0_i,@"STO_CUDA_ENTRY STV_DEFAULT"
_Z13compareKernelP6float2S0_i:
.text._Z13compareKernelP6float2S0_i:
[----:B------:R-:W-:Y:S01]  /*0000*/  LDC R1, c[0x0][0x37c] ;  /* 0x0000df00ff017b82 */ /* 0x000fe20000000800 */
[----:B------:R-:W-:Y:S05]  /*0010*/  EXIT ;  /* 0x000000000000794d */ /* 0x000fea0003800000 */
.L_x_0:
[----:B------:R-:W-:-:S00]  /*0020*/  BRA `(.L_x_0) ;  /* 0xfffffffc00fc7947 */ /* 0x000fc0000383ffff */
[----:B------:R-:W-:-:S00]  /*0030*/  NOP ;  /* 0x0000000000007918 */ /* 0x000fc00000000000 */
        /* <DEDUP_REMOVED lines=12> */
.L_x_1:


//--------------------- .nv.shared.reserved.0     --------------------------
	.section	.nv.shared.reserved.0,"aw",@nobits
	.weak		__nv_reservedSMEM_offset_0_alias
	.size		__nv_reservedSMEM_offset_0_alias, 0, 64
	.other		__nv_reservedSMEM_offset_0_alias,@"STO_CUDA_RESERVED_SHARED STV_DEFAULT"
__nv_reservedSMEM_offset_0_alias:
	.zero		0
	.zero		64


//--------------------- .nv.constant0._Z13compareKernelP6float2S0_i --------------------------
	.section	.nv.constant0._Z13compareKernelP6float2S0_i,"a",@progbits
	.sectionflags	@""
	.align	4
.nv.constant0._Z13compareKernelP6float2S0_i:
	.zero		916


//--------------------- SYMBOLS --------------------------

	.type		.nv.reservedSmem.offset0,@object
	.size		.nv.reservedSmem.offset0,0x4
